//
// Generated by NVIDIA NVVM Compiler
//
// Compiler Build ID: CL-36424714
// Cuda compilation tools, release 13.0, V13.0.88
// Based on NVVM 20.0.0
//

.version 9.0
.target sm_100
.address_size 64

	// .globl	_Z11AddIntsCUDAPiS_

.visible .entry _Z11AddIntsCUDAPiS_(
	.param .u64 .ptr .align 1 _Z11AddIntsCUDAPiS__param_0,
	.param .u64 .ptr .align 1 _Z11AddIntsCUDAPiS__param_1
)
{
	.reg .pred 	%p<2>;
	.reg .b32 	%r<16>;
	.reg .b64 	%rd<5>;

	ld.param.u64 	%rd3, [_Z11AddIntsCUDAPiS__param_0];
	ld.param.u64 	%rd4, [_Z11AddIntsCUDAPiS__param_1];
	cvta.to.global.u64 	%rd1, %rd3;
	cvta.to.global.u64 	%rd2, %rd4;
	ld.global.u32 	%r14, [%rd1];
	mov.b32 	%r15, 0;
$L__BB0_1:
	ld.global.u32 	%r8, [%rd2];
	add.s32 	%r4, %r14, %r8;
	st.global.u32 	[%rd1], %r4;
	setp.eq.s32 	%p1, %r15, 10000004;
	@%p1 bra 	$L__BB0_3;
	ld.global.u32 	%r9, [%rd2];
	add.s32 	%r10, %r4, %r9;
	st.global.u32 	[%rd1], %r10;
	ld.global.u32 	%r11, [%rd2];
	add.s32 	%r12, %r10, %r11;
	st.global.u32 	[%rd1], %r12;
	ld.global.u32 	%r13, [%rd2];
	add.s32 	%r14, %r12, %r13;
	st.global.u32 	[%rd1], %r14;
	add.s32 	%r15, %r15, 4;
	bra.uni 	$L__BB0_1;
$L__BB0_3:
	ret;

}


// ===== COMPILED SASS (sm_100) =====

	.target	sm_100

	.elftype	@"ET_EXEC"


//--------------------- .note.nv.tkinfo           --------------------------
	.section	.note.nv.tkinfo,"",@"SHT_NOTE"
	.sectionflags	@"SHF_NOTE_NV_TKINFO"
	.tkinfo
        /*0018*/ 	.word	0x00000002
        /*0030*/ 	.string	""
        /*0030*/ 	.string	"ptxas"
        /*0030*/ 	.string	"Cuda compilation tools, release 13.0, V13.0.88"
        /*0030*/ 	.string	"Build cuda_13.0.r13.0/compiler.36424714_0"
        /*0030*/ 	.string	"-arch sm_100 -m 64 "



//--------------------- .note.nv.cuinfo           --------------------------
	.section	.note.nv.cuinfo,"",@"SHT_NOTE"
	.sectionflags	@"SHF_NOTE_NV_CUINFO"
        /*0018*/ 	.short	0x0002
        /*001a*/ 	.short	0x0064
        /*001c*/ 	.short	0x0082
	.zero		2


//--------------------- .nv.info                  --------------------------
	.section	.nv.info,"",@"SHT_CUDA_INFO"
	.align	4


	//----- nvinfo : EIATTR_REGCOUNT
	.align		4
        /*0000*/ 	.byte	0x04, 0x2f
        /*0002*/ 	.short	(.L_1 - .L_0)
	.align		4
.L_0:
        /*0004*/ 	.word	index@(_Z11AddIntsCUDAPiS_)
        /*0008*/ 	.word	0x00000016


	//----- nvinfo : EIATTR_FRAME_SIZE
	.align		4
.L_1:
        /*000c*/ 	.byte	0x04, 0x11
        /*000e*/ 	.short	(.L_3 - .L_2)
	.align		4
.L_2:
        /*0010*/ 	.word	index@(_Z11AddIntsCUDAPiS_)
        /*0014*/ 	.word	0x00000000


	//----- nvinfo : EIATTR_MIN_STACK_SIZE
	.align		4
.L_3:
        /*0018*/ 	.byte	0x04, 0x12
        /*001a*/ 	.short	(.L_5 - .L_4)
	.align		4
.L_4:
        /*001c*/ 	.word	index@(_Z11AddIntsCUDAPiS_)
        /*0020*/ 	.word	0x00000000
.L_5:


//--------------------- .nv.compat                --------------------------
	.section	.nv.compat,"",@"SHT_CUDA_COMPAT_INFO"
	.align	4
        /*0000*/ 	.byte	0x02, 0x09, 0x00, 0x00, 0x02, 0x02, 0x01, 0x00, 0x02, 0x05, 0x05, 0x00, 0x03, 0x07, 0x01, 0x01
        /*0010*/ 	.byte	0x02, 0x03, 0x00, 0x00, 0x02, 0x06, 0x01, 0x00, 0x04, 0x0b, 0x08, 0x00, 0x09, 0x00, 0x00, 0x00
        /*0020*/ 	.byte	0x00, 0x00, 0x00, 0x00


//--------------------- .nv.info._Z11AddIntsCUDAPiS_ --------------------------
	.section	.nv.info._Z11AddIntsCUDAPiS_,"",@"SHT_CUDA_INFO"
	.sectionflags	@""
	.align	4


	//----- nvinfo : EIATTR_CUDA_API_VERSION
	.align		4
        /*0000*/ 	.byte	0x04, 0x37
        /*0002*/ 	.short	(.L_7 - .L_6)
.L_6:
        /*0004*/ 	.word	0x00000082


	//----- nvinfo : EIATTR_KPARAM_INFO
	.align		4
.L_7:
        /*0008*/ 	.byte	0x04, 0x17
        /*000a*/ 	.short	(.L_9 - .L_8)
.L_8:
        /*000c*/ 	.word	0x00000000
        /*0010*/ 	.short	0x0001
        /*0012*/ 	.short	0x0008
        /*0014*/ 	.byte	0x00, 0xf5, 0x21, 0x00


	//----- nvinfo : EIATTR_KPARAM_INFO
	.align		4
.L_9:
        /*0018*/ 	.byte	0x04, 0x17
        /*001a*/ 	.short	(.L_11 - .L_10)
.L_10:
        /*001c*/ 	.word	0x00000000
        /*0020*/ 	.short	0x0000
        /*0022*/ 	.short	0x0000
        /*0024*/ 	.byte	0x00, 0xf5, 0x21, 0x00


	//----- nvinfo : EIATTR_SPARSE_MMA_MASK
	.align		4
.L_11:
        /*0028*/ 	.byte	0x03, 0x50
        /*002a*/ 	.short	0x0000


	//----- nvinfo : EIATTR_MAXREG_COUNT
	.align		4
        /*002c*/ 	.byte	0x03, 0x1b
        /*002e*/ 	.short	0x00ff


	//----- nvinfo : EIATTR_MERCURY_ISA_VERSION
	.align		4
        /*0030*/ 	.byte	0x03, 0x5f
        /*0032*/ 	.short	0x0101


	//----- nvinfo : EIATTR_VRC_CTA_INIT_COUNT
	.align		4
        /*0034*/ 	.byte	0x02, 0x4a
	.zero		1
	.zero		1


	//----- nvinfo : EIATTR_EXIT_INSTR_OFFSETS
	.align		4
        /*0038*/ 	.byte	0x04, 0x1c
        /*003a*/ 	.short	(.L_13 - .L_12)


	//   ....[0]....
.L_12:
        /*003c*/ 	.word	0x00000d80


	//----- nvinfo : EIATTR_CBANK_PARAM_SIZE
	.align		4
.L_13:
        /*0040*/ 	.byte	0x03, 0x19
        /*0042*/ 	.short	0x0010


	//----- nvinfo : EIATTR_PARAM_CBANK
	.align		4
        /*0044*/ 	.byte	0x04, 0x0a
        /*0046*/ 	.short	(.L_15 - .L_14)
	.align		4
.L_14:
        /*0048*/ 	.word	index@(.nv.constant0._Z11AddIntsCUDAPiS_)
        /*004c*/ 	.short	0x0380
        /*004e*/ 	.short	0x0010


	//----- nvinfo : EIATTR_SW_WAR
	.align		4
.L_15:
        /*0050*/ 	.byte	0x04, 0x36
        /*0052*/ 	.short	(.L_17 - .L_16)
.L_16:
        /*0054*/ 	.word	0x00000008
.L_17:


//--------------------- .nv.callgraph             --------------------------
	.section	.nv.callgraph,"",@"SHT_CUDA_CALLGRAPH"
	.align	4
	.sectionentsize	8
	.align		4
        /*0000*/ 	.word	0x00000000
	.align		4
        /*0004*/ 	.word	0xffffffff
	.align		4
        /*0008*/ 	.word	0x00000000
	.align		4
        /*000c*/ 	.word	0xfffffffe
	.align		4
        /*0010*/ 	.word	0x00000000
	.align		4
        /*0014*/ 	.word	0xfffffffd
	.align		4
        /*0018*/ 	.word	0x00000000
	.align		4
        /*001c*/ 	.word	0xfffffffc


//--------------------- .text._Z11AddIntsCUDAPiS_ --------------------------
	.section	.text._Z11AddIntsCUDAPiS_,"ax",@progbits
	.align	128
        .global         _Z11AddIntsCUDAPiS_
        .type           _Z11AddIntsCUDAPiS_,@function
        .size           _Z11AddIntsCUDAPiS_,(.L_x_2 - _Z11AddIntsCUDAPiS_)
        .other          _Z11AddIntsCUDAPiS_,@"STO_CUDA_ENTRY STV_DEFAULT"
_Z11AddIntsCUDAPiS_:
.text._Z11AddIntsCUDAPiS_:
[----:B------:R-:W-:Y:S08]  /*0000*/  LDC R1, c[0x0][0x37c] ;  /* 0x0000df00ff017b82 */ /* 0x000ff00000000800 */
[----:B------:R-:W0:Y:S01]  /*0010*/  LDC.64 R2, c[0x0][0x380] ;  /* 0x0000e000ff027b82 */ /* 0x000e220000000a00 */
[----:B------:R-:W0:Y:S07]  /*0020*/  LDCU.64 UR6, c[0x0][0x358] ;  /* 0x00006b00ff0677ac */ /* 0x000e2e0008000a00 */
[----:B------:R-:W1:Y:S01]  /*0030*/  LDC.64 R4, c[0x0][0x388] ;  /* 0x0000e200ff047b82 */ /* 0x000e620000000a00 */
[----:B0-----:R-:W2:Y:S04]  /*0040*/  LDG.E R0, desc[UR6][R2.64] ;  /* 0x0000000602007981 */ /* 0x001ea8000c1e1900 */
[----:B-1----:R-:W2:Y:S02]  /*0050*/  LDG.E R7, desc[UR6][R4.64] ;  /* 0x0000000604077981 */ /* 0x002ea4000c1e1900 */
[----:B--2---:R-:W-:-:S05]  /*0060*/  IADD3 R7, PT, PT, R0, R7, RZ ;  /* 0x0000000700077210 */ /* 0x004fca0007ffe0ff */
[----:B------:R0:W-:Y:S04]  /*0070*/  STG.E desc[UR6][R2.64], R7 ;  /* 0x0000000702007986 */ /* 0x0001e8000c101906 */
[----:B------:R-:W2:Y:S02]  /*0080*/  LDG.E R0, desc[UR6][R4.64] ;  /* 0x0000000604007981 */ /* 0x000ea4000c1e1900 */
[----:B--2---:R-:W-:-:S05]  /*0090*/  IADD3 R9, PT, PT, R7, R0, RZ ;  /* 0x0000000007097210 */ /* 0x004fca0007ffe0ff */
[----:B------:R1:W-:Y:S04]  /*00a0*/  STG.E desc[UR6][R2.64], R9 ;  /* 0x0000000902007986 */ /* 0x0003e8000c101906 */
[----:B------:R-:W2:Y:S02]  /*00b0*/  LDG.E R0, desc[UR6][R4.64] ;  /* 0x0000000604007981 */ /* 0x000ea4000c1e1900 */
[----:B--2---:R-:W-:-:S05]  /*00c0*/  IMAD.IADD R11, R9, 0x1, R0 ;  /* 0x00000001090b7824 */ /* 0x004fca00078e0200 */
[----:B------:R1:W-:Y:S04]  /*00d0*/  STG.E desc[UR6][R2.64], R11 ;  /* 0x0000000b02007986 */ /* 0x0003e8000c101906 */
[----:B------:R-:W2:Y:S02]  /*00e0*/  LDG.E R0, desc[UR6][R4.64] ;  /* 0x0000000604007981 */ /* 0x000ea4000c1e1900 */
[----:B--2---:R-:W-:-:S05]  /*00f0*/  IADD3 R13, PT, PT, R11, R0, RZ ;  /* 0x000000000b0d7210 */ /* 0x004fca0007ffe0ff */
[----:B------:R1:W-:Y:S04]  /*0100*/  STG.E desc[UR6][R2.64], R13 ;  /* 0x0000000d02007986 */ /* 0x0003e8000c101906 */
[----:B------:R-:W0:Y:S01]  /*0110*/  LDG.E R0, desc[UR6][R4.64] ;  /* 0x0000000604007981 */ /* 0x000e22000c1e1900 */
[----:B------:R-:W-:Y:S01]  /*0120*/  UMOV UR4, 0x4 ;  /* 0x0000000400047882 */ /* 0x000fe20000000000 */
[----:B0-----:R-:W-:-:S05]  /*0130*/  IMAD.IADD R7, R13, 0x1, R0 ;  /* 0x000000010d077824 */ /* 0x001fca00078e0200 */
[----:B------:R1:W-:Y:S02]  /*0140*/  STG.E desc[UR6][R2.64], R7 ;  /* 0x0000000702007986 */ /* 0x0003e4000c101906 */
.L_x_0:
[----:B------:R-:W1:Y:S02]  /*0150*/  LDG.E R0, desc[UR6][R4.64] ;  /* 0x0000000604007981 */ /* 0x000e64000c1e1900 */
[----:B-1--4-:R-:W-:-:S05]  /*0160*/  IADD3 R7, PT, PT, R0, R7, RZ ;  /* 0x0000000700077210 */ /* 0x012fca0007ffe0ff */
[----:B------:R0:W-:Y:S04]  /*0170*/  STG.E desc[UR6][R2.64], R7 ;  /* 0x0000000702007986 */ /* 0x0001e8000c101906 */
[----:B------:R-:W2:Y:S02]  /*0180*/  LDG.E R0, desc[UR6][R4.64] ;  /* 0x0000000604007981 */ /* 0x000ea4000c1e1900 */
[----:B--2---:R-:W-:-:S05]  /*0190*/  IMAD.IADD R9, R7, 0x1, R0 ;  /* 0x0000000107097824 */ /* 0x004fca00078e0200 */
[----:B------:R1:W-:Y:S04]  /*01a0*/  STG.E desc[UR6][R2.64], R9 ;  /* 0x0000000902007986 */ /* 0x0003e8000c101906 */
[----:B------:R-:W2:Y:S02]  /*01b0*/  LDG.E R0, desc[UR6][R4.64] ;  /* 0x0000000604007981 */ /* 0x000ea4000c1e1900 */
[----:B--2---:R-:W-:-:S05]  /*01c0*/  IADD3 R11, PT, PT, R9, R0, RZ ;  /* 0x00000000090b7210 */ /* 0x004fca0007ffe0ff */
[----:B------:R2:W-:Y:S04]  /*01d0*/  STG.E desc[UR6][R2.64], R11 ;  /* 0x0000000b02007986 */ /* 0x0005e8000c101906 */
[----:B------:R-:W3:Y:S02]  /*01e0*/  LDG.E R0, desc[UR6][R4.64] ;  /* 0x0000000604007981 */ /* 0x000ee4000c1e1900 */
[----:B---3--:R-:W-:-:S05]  /*01f0*/  IMAD.IADD R13, R11, 0x1, R0 ;  /* 0x000000010b0d7824 */ /* 0x008fca00078e0200 */
[----:B------:R3:W-:Y:S04]  /*0200*/  STG.E desc[UR6][R2.64], R13 ;  /* 0x0000000d02007986 */ /* 0x0007e8000c101906 */
[----:B------:R-:W0:Y:S02]  /*0210*/  LDG.E R0, desc[UR6][R4.64] ;  /* 0x0000000604007981 */ /* 0x000e24000c1e1900 */
[----:B0-----:R-:W-:-:S05]  /*0220*/  IADD3 R7, PT, PT, R13, R0, RZ ;  /* 0x000000000d077210 */ /* 0x001fca0007ffe0ff */
[----:B------:R0:W-:Y:S04]  /*0230*/  STG.E desc[UR6][R2.64], R7 ;  /* 0x0000000702007986 */ /* 0x0001e8000c101906 */
[----:B------:R-:W1:Y:S02]  /*0240*/  LDG.E R0, desc[UR6][R4.64] ;  /* 0x0000000604007981 */ /* 0x000e64000c1e1900 */
[----:B-1----:R-:W-:-:S05]  /*0250*/  IMAD.IADD R9, R7, 0x1, R0 ;  /* 0x0000000107097824 */ /* 0x002fca00078e0200 */
        /* <DEDUP_REMOVED lines=154> */
[----:B------:R-:W4:Y:S02]  /*0c00*/  LDG.E R0, desc[UR6][R4.64] ;  /* 0x0000000604007981 */ /* 0x000f24000c1e1900 */
[----:B----4-:R-:W-:-:S05]  /*0c10*/  IMAD.IADD R15, R7, 0x1, R0 ;  /* 0x00000001070f7824 */ /* 0x010fca00078e0200 */
[----:B------:R4:W-:Y:S04]  /*0c20*/  STG.E desc[UR6][R2.64], R15 ;  /* 0x0000000f02007986 */ /* 0x0009e8000c101906 */
[----:B------:R-:W5:Y:S02]  /*0c30*/  LDG.E R0, desc[UR6][R4.64] ;  /* 0x0000000604007981 */ /* 0x000f64000c1e1900 */
[----:B-----5:R-:W-:-:S05]  /*0c40*/  IADD3 R17, PT, PT, R15, R0, RZ ;  /* 0x000000000f117210 */ /* 0x020fca0007ffe0ff */
[----:B------:R4:W-:Y:S04]  /*0c50*/  STG.E desc[UR6][R2.64], R17 ;  /* 0x0000001102007986 */ /* 0x0009e8000c101906 */
[----:B------:R-:W5:Y:S02]  /*0c60*/  LDG.E R0, desc[UR6][R4.64] ;  /* 0x0000000604007981 */ /* 0x000f64000c1e1900 */
[----:B-----5:R-:W-:-:S05]  /*0c70*/  IMAD.IADD R19, R17, 0x1, R0 ;  /* 0x0000000111137824 */ /* 0x020fca00078e0200 */
[----:B------:R4:W-:Y:S04]  /*0c80*/  STG.E desc[UR6][R2.64], R19 ;  /* 0x0000001302007986 */ /* 0x0009e8000c101906 */
[----:B------:R-:W1:Y:S02]  /*0c90*/  LDG.E R0, desc[UR6][R4.64] ;  /* 0x0000000604007981 */ /* 0x000e64000c1e1900 */
[----:B-1----:R-:W-:-:S05]  /*0ca0*/  IADD3 R9, PT, PT, R0, R19, RZ ;  /* 0x0000001300097210 */ /* 0x002fca0007ffe0ff */
[----:B------:R4:W-:Y:S04]  /*0cb0*/  STG.E desc[UR6][R2.64], R9 ;  /* 0x0000000902007986 */ /* 0x0009e8000c101906 */
[----:B------:R-:W2:Y:S02]  /*0cc0*/  LDG.E R0, desc[UR6][R4.64] ;  /* 0x0000000604007981 */ /* 0x000ea4000c1e1900 */
[----:B--2---:R-:W-:-:S05]  /*0cd0*/  IMAD.IADD R11, R9, 0x1, R0 ;  /* 0x00000001090b7824 */ /* 0x004fca00078e0200 */
[----:B------:R4:W-:Y:S04]  /*0ce0*/  STG.E desc[UR6][R2.64], R11 ;  /* 0x0000000b02007986 */ /* 0x0009e8000c101906 */
[----:B------:R-:W3:Y:S02]  /*0cf0*/  LDG.E R0, desc[UR6][R4.64] ;  /* 0x0000000604007981 */ /* 0x000ee4000c1e1900 */
[----:B---3--:R-:W-:-:S05]  /*0d00*/  IADD3 R13, PT, PT, R11, R0, RZ ;  /* 0x000000000b0d7210 */ /* 0x008fca0007ffe0ff */
[----:B------:R4:W-:Y:S04]  /*0d10*/  STG.E desc[UR6][R2.64], R13 ;  /* 0x0000000d02007986 */ /* 0x0009e8000c101906 */
[----:B------:R-:W0:Y:S01]  /*0d20*/  LDG.E R0, desc[UR6][R4.64] ;  /* 0x0000000604007981 */ /* 0x000e22000c1e1900 */
[----:B------:R-:W-:-:S04]  /*0d30*/  UIADD3 UR4, UPT, UPT, UR4, 0x40, URZ ;  /* 0x0000004004047890 */ /* 0x000fc8000fffe0ff */
[----:B------:R-:W-:Y:S01]  /*0d40*/  UISETP.NE.AND UP0, UPT, UR4, 0x989684, UPT ;  /* 0x009896840400788c */ /* 0x000fe2000bf05270 */
[----:B0-----:R-:W-:-:S05]  /*0d50*/  IMAD.IADD R7, R13, 0x1, R0 ;  /* 0x000000010d077824 */ /* 0x001fca00078e0200 */
[----:B------:R4:W-:Y:S03]  /*0d60*/  STG.E desc[UR6][R2.64], R7 ;  /* 0x0000000702007986 */ /* 0x0009e6000c101906 */
[----:B------:R-:W-:Y:S05]  /*0d70*/  BRA.U UP0, `(.L_x_0) ;  /* 0xfffffff100f47547 */ /* 0x000fea000b83ffff */
[----:B------:R-:W-:Y:S05]  /*0d80*/  EXIT ;  /* 0x000000000000794d */ /* 0x000fea0003800000 */
.L_x_1:
[----:B------:R-:W-:-:S00]  /*0d90*/  BRA `(.L_x_1) ;  /* 0xfffffffc00fc7947 */ /* 0x000fc0000383ffff */
[----:B------:R-:W-:-:S00]  /*0da0*/  NOP ;  /* 0x0000000000007918 */ /* 0x000fc00000000000 */
        /* <DEDUP_REMOVED lines=13> */
.L_x_2:


//--------------------- .nv.shared.reserved.0     --------------------------
	.section	.nv.shared.reserved.0,"aw",@nobits
	.weak		__nv_reservedSMEM_offset_0_alias
	.size		__nv_reservedSMEM_offset_0_alias, 0, 64
	.other		__nv_reservedSMEM_offset_0_alias,@"STO_CUDA_RESERVED_SHARED STV_DEFAULT"
__nv_reservedSMEM_offset_0_alias:
	.zero		0
	.zero		64


//--------------------- .nv.constant0._Z11AddIntsCUDAPiS_ --------------------------
	.section	.nv.constant0._Z11AddIntsCUDAPiS_,"a",@progbits
	.sectionflags	@""
	.align	4
.nv.constant0._Z11AddIntsCUDAPiS_:
	.zero		912


//--------------------- SYMBOLS --------------------------

	.type		.nv.reservedSmem.offset0,@object
	.size		.nv.reservedSmem.offset0,0x4
